	.headerflags	@"EF_CUDA_TEXMODE_UNIFIED EF_CUDA_64BIT_ADDRESS EF_CUDA_ACCELERATORS EF_CUDA_SM90 EF_CUDA_VIRTUAL_SM(EF_CUDA_SM90)"
	.elftype	@"ET_EXEC"


//--------------------- .nv.info                  --------------------------
	.section	.nv.info,"",@"SHT_CUDA_INFO"
	.align	4


	//----- nvinfo : EIATTR_REGCOUNT
	.align		4
        /*0000*/ 	.byte	0x04, 0x2f
        /*0002*/ 	.short	(.L_3 - .L_2)
	.align		4
.L_2:
        /*0004*/ 	.word	index@(triton_poi_fused__native_batch_norm_legit_no_training__prelu_kernel_11)
        /*0008*/ 	.word	0x0000001e


	//----- nvinfo : EIATTR_MIN_STACK_SIZE
	.align		4
.L_3:
        /*000c*/ 	.byte	0x04, 0x12
        /*000e*/ 	.short	(.L_5 - .L_4)
	.align		4
.L_4:
        /*0010*/ 	.word	index@(triton_poi_fused__native_batch_norm_legit_no_training__prelu_kernel_11)
        /*0014*/ 	.word	0x00000000


	//----- nvinfo : EIATTR_FRAME_SIZE
	.align		4
.L_5:
        /*0018*/ 	.byte	0x04, 0x11
        /*001a*/ 	.short	(.L_7 - .L_6)
	.align		4
.L_6:
        /*001c*/ 	.word	index@(triton_poi_fused__native_batch_norm_legit_no_training__prelu_kernel_11)
        /*0020*/ 	.word	0x00000000


	//----- nvinfo : EIATTR_MIN_STACK_SIZE
	.align		4
.L_7:
        /*0024*/ 	.byte	0x04, 0x12
        /*0026*/ 	.short	(.L_9 - .L_8)
	.align		4
.L_8:
        /*0028*/ 	.word	index@(triton_poi_fused__native_batch_norm_legit_no_training__prelu_kernel_11)
        /*002c*/ 	.word	0x00000000
.L_9:


//--------------------- .nv.info.triton_poi_fused__native_batch_norm_legit_no_training__prelu_kernel_11 --------------------------
	.section	.nv.info.triton_poi_fused__native_batch_norm_legit_no_training__prelu_kernel_11,"",@"SHT_CUDA_INFO"
	.sectionflags	@""
	.align	4


	//----- nvinfo : EIATTR_CUDA_API_VERSION
	.align		4
        /*0000*/ 	.byte	0x04, 0x37
        /*0002*/ 	.short	(.L_11 - .L_10)
.L_10:
        /*0004*/ 	.word	0x0000007c


	//----- nvinfo : EIATTR_KPARAM_INFO
	.align		4
.L_11:
        /*0008*/ 	.byte	0x04, 0x17
        /*000a*/ 	.short	(.L_13 - .L_12)
.L_12:
        /*000c*/ 	.word	0x00000000
        /*0010*/ 	.short	0x0007
        /*0012*/ 	.short	0x0038
        /*0014*/ 	.byte	0x00, 0xf0, 0x11, 0x00


	//----- nvinfo : EIATTR_KPARAM_INFO
	.align		4
.L_13:
        /*0018*/ 	.byte	0x04, 0x17
        /*001a*/ 	.short	(.L_15 - .L_14)
.L_14:
        /*001c*/ 	.word	0x00000000
        /*0020*/ 	.short	0x0006
        /*0022*/ 	.short	0x0030
        /*0024*/ 	.byte	0x00, 0xf4, 0x21, 0x00


	//----- nvinfo : EIATTR_KPARAM_INFO
	.align		4
.L_15:
        /*0028*/ 	.byte	0x04, 0x17
        /*002a*/ 	.short	(.L_17 - .L_16)
.L_16:
        /*002c*/ 	.word	0x00000000
        /*0030*/ 	.short	0x0005
        /*0032*/ 	.short	0x0028
        /*0034*/ 	.byte	0x00, 0xf4, 0x21, 0x00


	//----- nvinfo : EIATTR_KPARAM_INFO
	.align		4
.L_17:
        /*0038*/ 	.byte	0x04, 0x17
        /*003a*/ 	.short	(.L_19 - .L_18)
.L_18:
        /*003c*/ 	.word	0x00000000
        /*0040*/ 	.short	0x0004
        /*0042*/ 	.short	0x0020
        /*0044*/ 	.byte	0x00, 0xf4, 0x21, 0x00


	//----- nvinfo : EIATTR_KPARAM_INFO
	.align		4
.L_19:
        /*0048*/ 	.byte	0x04, 0x17
        /*004a*/ 	.short	(.L_21 - .L_20)
.L_20:
        /*004c*/ 	.word	0x00000000
        /*0050*/ 	.short	0x0003
        /*0052*/ 	.short	0x0018
        /*0054*/ 	.byte	0x00, 0xf4, 0x21, 0x00


	//----- nvinfo : EIATTR_KPARAM_INFO
	.align		4
.L_21:
        /*0058*/ 	.byte	0x04, 0x17
        /*005a*/ 	.short	(.L_23 - .L_22)
.L_22:
        /*005c*/ 	.word	0x00000000
        /*0060*/ 	.short	0x0002
        /*0062*/ 	.short	0x0010
        /*0064*/ 	.byte	0x00, 0xf4, 0x21, 0x00


	//----- nvinfo : EIATTR_KPARAM_INFO
	.align		4
.L_23:
        /*0068*/ 	.byte	0x04, 0x17
        /*006a*/ 	.short	(.L_25 - .L_24)
.L_24:
        /*006c*/ 	.word	0x00000000
        /*0070*/ 	.short	0x0001
        /*0072*/ 	.short	0x0008
        /*0074*/ 	.byte	0x00, 0xf4, 0x21, 0x00


	//----- nvinfo : EIATTR_KPARAM_INFO
	.align		4
.L_25:
        /*0078*/ 	.byte	0x04, 0x17
        /*007a*/ 	.short	(.L_27 - .L_26)
.L_26:
        /*007c*/ 	.word	0x00000000
        /*0080*/ 	.short	0x0000
        /*0082*/ 	.short	0x0000
        /*0084*/ 	.byte	0x00, 0xf4, 0x21, 0x00


	//----- nvinfo : EIATTR_SPARSE_MMA_MASK
	.align		4
.L_27:
        /*0088*/ 	.byte	0x03, 0x50
        /*008a*/ 	.short	0x0000


	//----- nvinfo : EIATTR_MAXREG_COUNT
	.align		4
        /*008c*/ 	.byte	0x03, 0x1b
        /*008e*/ 	.short	0x00ff


	//----- nvinfo : EIATTR_EXIT_INSTR_OFFSETS
	.align		4
        /*0090*/ 	.byte	0x04, 0x1c
        /*0092*/ 	.short	(.L_29 - .L_28)


	//   ....[0]....
.L_28:
        /*0094*/ 	.word	0x000005e0


	//----- nvinfo : EIATTR_REQNTID
	.align		4
.L_29:
        /*0098*/ 	.byte	0x04, 0x10
        /*009a*/ 	.short	(.L_31 - .L_30)
.L_30:
        /*009c*/ 	.word	0x00000080
        /*00a0*/ 	.word	0x00000001
        /*00a4*/ 	.word	0x00000001


	//----- nvinfo : EIATTR_CBANK_PARAM_SIZE
	.align		4
.L_31:
        /*00a8*/ 	.byte	0x03, 0x19
        /*00aa*/ 	.short	0x003c


	//----- nvinfo : EIATTR_PARAM_CBANK
	.align		4
        /*00ac*/ 	.byte	0x04, 0x0a
        /*00ae*/ 	.short	(.L_33 - .L_32)
	.align		4
.L_32:
        /*00b0*/ 	.word	index@(.nv.constant0.triton_poi_fused__native_batch_norm_legit_no_training__prelu_kernel_11)
        /*00b4*/ 	.short	0x0210
        /*00b6*/ 	.short	0x003c


	//----- nvinfo : EIATTR_SW_WAR
	.align		4
.L_33:
        /*00b8*/ 	.byte	0x04, 0x36
        /*00ba*/ 	.short	(.L_35 - .L_34)
.L_34:
        /*00bc*/ 	.word	0x00000008
.L_35:


//--------------------- .nv.callgraph             --------------------------
	.section	.nv.callgraph,"",@"SHT_CUDA_CALLGRAPH"
	.align	4
	.sectionentsize	8
	.align		4
        /*0000*/ 	.word	0x00000000
	.align		4
        /*0004*/ 	.word	0xffffffff
	.align		4
        /*0008*/ 	.word	0x00000000
	.align		4
        /*000c*/ 	.word	0xfffffffe
	.align		4
        /*0010*/ 	.word	0x00000000
	.align		4
        /*0014*/ 	.word	0xfffffffd
	.align		4
        /*0018*/ 	.word	0x00000000
	.align		4
        /*001c*/ 	.word	0xfffffffc


//--------------------- .nv.constant4             --------------------------
	.section	.nv.constant4,"a",@progbits
	.align	8
	.align		8
.nv.constant4:
        /*0000*/ 	.dword	_$_str
	.align		8
        /*0008*/ 	.dword	_$_str_$_2


//--------------------- .text.triton_poi_fused__native_batch_norm_legit_no_training__prelu_kernel_11 --------------------------
	.section	.text.triton_poi_fused__native_batch_norm_legit_no_training__prelu_kernel_11,"ax",@progbits
	.align	128
        .global         triton_poi_fused__native_batch_norm_legit_no_training__prelu_kernel_11
        .type           triton_poi_fused__native_batch_norm_legit_no_training__prelu_kernel_11,@function
        .size           triton_poi_fused__native_batch_norm_legit_no_training__prelu_kernel_11,(.L_x_1 - triton_poi_fused__native_batch_norm_legit_no_training__prelu_kernel_11)
        .other          triton_poi_fused__native_batch_norm_legit_no_training__prelu_kernel_11,@"STO_CUDA_ENTRY STV_DEFAULT"
triton_poi_fused__native_batch_norm_legit_no_training__prelu_kernel_11:
.text.triton_poi_fused__native_batch_norm_legit_no_training__prelu_kernel_11:
[----:B------:R-:W-:Y:S01]  /*0000*/  LDC R1, c[0x0][0x28] ;  /* 0x00000a00ff017b82 */ /* 0x000fe20000000800 */
[----:B------:R-:W1:Y:S07]  /*0010*/  S2R R0, SR_TID.X ;  /* 0x0000000000007919 */ /* 0x000e6e0000002100 */
[----:B------:R-:W2:Y:S01]  /*0020*/  LDC.64 R4, c[0x0][0x228] ;  /* 0x00008a00ff047b82 */ /* 0x000ea20000000a00 */
[----:B------:R-:W-:Y:S01]  /*0030*/  ULDC.64 UR4, c[0x0][0x208] ;  /* 0x0000820000047ab9 */ /* 0x000fe20000000a00 */
[----:B------:R-:W3:Y:S06]  /*0040*/  S2R R7, SR_CTAID.X ;  /* 0x0000000000077919 */ /* 0x000eec0000002500 */
[----:B------:R-:W4:Y:S08]  /*0050*/  LDC.64 R8, c[0x0][0x218] ;  /* 0x00008600ff087b82 */ /* 0x000f300000000a00 */
[----:B------:R-:W5:Y:S08]  /*0060*/  LDC.64 R12, c[0x0][0x220] ;  /* 0x00008800ff0c7b82 */ /* 0x000f700000000a00 */
[----:B------:R-:W5:Y:S01]  /*0070*/  LDC.64 R16, c[0x0][0x230] ;  /* 0x00008c00ff107b82 */ /* 0x000f620000000a00 */
[----:B-1----:R-:W-:-:S07]  /*0080*/  SHF.L.U32 R0, R0, 0x2, RZ ;  /* 0x0000000200007819 */ /* 0x002fce00000006ff */
[----:B------:R-:W1:Y:S01]  /*0090*/  LDC.64 R20, c[0x0][0x238] ;  /* 0x00008e00ff147b82 */ /* 0x000e620000000a00 */
[----:B---3--:R-:W-:Y:S02]  /*00a0*/  SHF.R.S32.HI R3, RZ, 0x16, R7 ;  /* 0x00000016ff037819 */ /* 0x008fe40000011407 */
[----:B------:R-:W-:Y:S02]  /*00b0*/  LOP3.LUT R0, R0, 0x1fc, RZ, 0xc0, !PT ;  /* 0x000001fc00007812 */ /* 0x000fe400078ec0ff */
[----:B------:R-:W-:-:S03]  /*00c0*/  SGXT R3, R3, 0x1 ;  /* 0x000000010303781a */ /* 0x000fc60000000200 */
[----:B------:R-:W3:Y:S01]  /*00d0*/  LDC.64 R24, c[0x0][0x240] ;  /* 0x00009000ff187b82 */ /* 0x000ee20000000a00 */
[----:B------:R-:W-:-:S04]  /*00e0*/  LEA R0, R7, R0, 0x9 ;  /* 0x0000000007007211 */ /* 0x000fc800078e48ff */
[----:B------:R-:W-:-:S04]  /*00f0*/  LEA.HI R3, R3, R0, RZ, 0x6 ;  /* 0x0000000003037211 */ /* 0x000fc800078f30ff */
[----:B------:R-:W-:-:S04]  /*0100*/  LOP3.LUT R3, R3, 0xffffffc0, RZ, 0xc0, !PT ;  /* 0xffffffc003037812 */ /* 0x000fc800078ec0ff */
[----:B------:R-:W-:-:S05]  /*0110*/  IADD3 R2, R0, -R3, RZ ;  /* 0x8000000300027210 */ /* 0x000fca0007ffe0ff */
[----:B--2---:R-:W-:-:S06]  /*0120*/  IMAD.WIDE R4, R2, 0x4, R4 ;  /* 0x0000000402047825 */ /* 0x004fcc00078e0204 */
[----:B------:R-:W2:Y:S01]  /*0130*/  LDG.E.EL.128 R4, desc[UR4][R4.64] ;  /* 0x0000000404047981 */ /* 0x000ea2000c2e1d00 */
[----:B----4-:R-:W-:-:S04]  /*0140*/  IMAD.WIDE R8, R0, 0x4, R8 ;  /* 0x0000000400087825 */ /* 0x010fc800078e0208 */
[C---:B-----5:R-:W-:Y:S02]  /*0150*/  IMAD.WIDE R12, R2.reuse, 0x4, R12 ;  /* 0x00000004020c7825 */ /* 0x060fe400078e020c */
[----:B------:R-:W4:Y:S04]  /*0160*/  LDG.E.128 R8, desc[UR4][R8.64] ;  /* 0x0000000408087981 */ /* 0x000f28000c1e1d00 */
[----:B------:R-:W4:Y:S01]  /*0170*/  LDG.E.EL.128 R12, desc[UR4][R12.64] ;  /* 0x000000040c0c7981 */ /* 0x000f22000c2e1d00 */
[----:B0-----:R-:W-:-:S04]  /*0180*/  IMAD.WIDE R16, R2, 0x4, R16 ;  /* 0x0000000402107825 */ /* 0x001fc800078e0210 */
[C---:B-1----:R-:W-:Y:S02]  /*0190*/  IMAD.WIDE R20, R2.reuse, 0x4, R20 ;  /* 0x0000000402147825 */ /* 0x042fe400078e0214 */
[----:B------:R-:W5:Y:S04]  /*01a0*/  LDG.E.EL.128 R16, desc[UR4][R16.64] ;  /* 0x0000000410107981 */ /* 0x000f68000c2e1d00 */
[----:B------:R-:W5:Y:S01]  /*01b0*/  LDG.E.EL.128 R20, desc[UR4][R20.64] ;  /* 0x0000000414147981 */ /* 0x000f62000c2e1d00 */
[----:B---3--:R-:W-:-:S06]  /*01c0*/  IMAD.WIDE R24, R2, 0x4, R24 ;  /* 0x0000000402187825 */ /* 0x008fcc00078e0218 */
[----:B------:R-:W3:Y:S01]  /*01d0*/  LDG.E.EL.128 R24, desc[UR4][R24.64] ;  /* 0x0000000418187981 */ /* 0x000ee2000c2e1d00 */
[----:B--2---:R-:W-:Y:S01]  /*01e0*/  FADD R2, R5, 9.9999997473787516356e-06 ;  /* 0x3727c5ac05027421 */ /* 0x004fe20000000000 */
[----:B------:R-:W-:Y:S01]  /*01f0*/  FADD R6, R6, 9.9999997473787516356e-06 ;  /* 0x3727c5ac06067421 */ /* 0x000fe20000000000 */
[----:B------:R-:W-:Y:S01]  /*0200*/  FADD R4, R4, 9.9999997473787516356e-06 ;  /* 0x3727c5ac04047421 */ /* 0x000fe20000000000 */
[----:B------:R-:W-:Y:S02]  /*0210*/  FADD R7, R7, 9.9999997473787516356e-06 ;  /* 0x3727c5ac07077421 */ /* 0x000fe40000000000 */
[----:B------:R0:W1:Y:S01]  /*0220*/  MUFU.SQRT R3, R6 ;  /* 0x0000000600037308 */ /* 0x0000620000002000 */
[----:B----4-:R-:W-:Y:S01]  /*0230*/  FADD R8, R8, -R12 ;  /* 0x8000000c08087221 */ /* 0x010fe20000000000 */
[----:B------:R-:W-:-:S06]  /*0240*/  FADD R9, R9, -R13 ;  /* 0x8000000d09097221 */ /* 0x000fcc0000000000 */
[----:B------:R-:W2:Y:S01]  /*0250*/  MUFU.SQRT R2, R2 ;  /* 0x0000000200027308 */ /* 0x000ea20000002000 */
[----:B0-----:R-:W-:Y:S01]  /*0260*/  HFMA2.MMA R6, -RZ, RZ, 1.625, 0 ;  /* 0x3e800000ff067435 */ /* 0x001fe200000001ff */
[----:B------:R-:W-:Y:S01]  /*0270*/  FADD R10, R10, -R14 ;  /* 0x8000000e0a0a7221 */ /* 0x000fe20000000000 */
[----:B------:R-:W-:Y:S01]  /*0280*/  FADD R11, R11, -R15 ;  /* 0x8000000f0b0b7221 */ /* 0x000fe20000000000 */
[----:B-1----:R-:W-:-:S04]  /*0290*/  FSETP.GT.AND P3, PT, R3, 8.50705917302346158658e+37, PT ;  /* 0x7e8000000300780b */ /* 0x002fc80003f64000 */
[----:B------:R-:W0:Y:S01]  /*02a0*/  MUFU.SQRT R4, R4 ;  /* 0x0000000400047308 */ /* 0x000e220000002000 */
[----:B------:R-:W-:Y:S02]  /*02b0*/  FSETP.GEU.AND P0, PT, R3, 1.175494350822287508e-38, PT ;  /* 0x008000000300780b */ /* 0x000fe40003f0e000 */
[----:B------:R-:W-:Y:S02]  /*02c0*/  FSEL R12, R6, 1, P3 ;  /* 0x3f800000060c7808 */ /* 0x000fe40001800000 */
[----:B--2---:R-:W-:-:S03]  /*02d0*/  FSETP.GT.AND P6, PT, R2, 8.50705917302346158658e+37, PT ;  /* 0x7e8000000200780b */ /* 0x004fc60003fc4000 */
[----:B------:R1:W2:Y:S01]  /*02e0*/  MUFU.SQRT R5, R7 ;  /* 0x0000000700057308 */ /* 0x0002a20000002000 */
[----:B------:R-:W-:Y:S01]  /*02f0*/  FSETP.GEU.AND P4, PT, R2, 1.175494350822287508e-38, PT ;  /* 0x008000000200780b */ /* 0x000fe20003f8e000 */
[----:B------:R-:W-:-:S04]  /*0300*/  @P3 FMUL R3, R3, 0.25 ;  /* 0x3e80000003033820 */ /* 0x000fc80000400000 */
[----:B------:R-:W-:Y:S01]  /*0310*/  @!P0 FMUL R12, R12, 16777216 ;  /* 0x4b8000000c0c8820 */ /* 0x000fe20000400000 */
[----:B0-----:R-:W-:Y:S01]  /*0320*/  FSETP.GT.AND P5, PT, R4, 8.50705917302346158658e+37, PT ;  /* 0x7e8000000400780b */ /* 0x001fe20003fa4000 */
[----:B------:R-:W-:Y:S01]  /*0330*/  @!P0 FMUL R3, R3, 16777216 ;  /* 0x4b80000003038820 */ /* 0x000fe20000400000 */
[----:B-1----:R-:W-:Y:S02]  /*0340*/  FSEL R7, R6, 1, P6 ;  /* 0x3f80000006077808 */ /* 0x002fe40003000000 */
[----:B------:R-:W-:Y:S01]  /*0350*/  FSETP.GEU.AND P1, PT, R4, 1.175494350822287508e-38, PT ;  /* 0x008000000400780b */ /* 0x000fe20003f2e000 */
[----:B------:R-:W-:Y:S01]  /*0360*/  @P6 FMUL R2, R2, 0.25 ;  /* 0x3e80000002026820 */ /* 0x000fe20000400000 */
[----:B------:R-:W-:Y:S01]  /*0370*/  FSEL R13, R6, 1, P5 ;  /* 0x3f800000060d7808 */ /* 0x000fe20002800000 */
[----:B------:R-:W0:Y:S01]  /*0380*/  MUFU.RCP R3, R3 ;  /* 0x0000000300037308 */ /* 0x000e220000001000 */
[C---:B--2---:R-:W-:Y:S01]  /*0390*/  FSETP.GT.AND P2, PT, R5.reuse, 8.50705917302346158658e+37, PT ;  /* 0x7e8000000500780b */ /* 0x044fe20003f44000 */
[----:B------:R-:W-:Y:S01]  /*03a0*/  @!P4 FMUL R2, R2, 16777216 ;  /* 0x4b8000000202c820 */ /* 0x000fe20000400000 */
[----:B------:R-:W-:Y:S01]  /*03b0*/  FSETP.GEU.AND P6, PT, R5, 1.175494350822287508e-38, PT ;  /* 0x008000000500780b */ /* 0x000fe20003fce000 */
[----:B------:R-:W-:Y:S01]  /*03c0*/  @!P4 FMUL R7, R7, 16777216 ;  /* 0x4b8000000707c820 */ /* 0x000fe20000400000 */
[----:B------:R-:W-:Y:S01]  /*03d0*/  FSEL R6, R6, 1, P2 ;  /* 0x3f80000006067808 */ /* 0x000fe20001000000 */
[----:B------:R-:W-:-:S02]  /*03e0*/  @P5 FMUL R4, R4, 0.25 ;  /* 0x3e80000004045820 */ /* 0x000fc40000400000 */
[----:B------:R-:W1:Y:S02]  /*03f0*/  MUFU.RCP R2, R2 ;  /* 0x0000000200027308 */ /* 0x000e640000001000 */
[----:B------:R-:W-:Y:S01]  /*0400*/  @!P1 FMUL R4, R4, 16777216 ;  /* 0x4b80000004049820 */ /* 0x000fe20000400000 */
[----:B------:R-:W-:-:S03]  /*0410*/  @!P1 FMUL R13, R13, 16777216 ;  /* 0x4b8000000d0d9820 */ /* 0x000fc60000400000 */
[----:B------:R-:W-:Y:S01]  /*0420*/  @P2 FMUL R5, R5, 0.25 ;  /* 0x3e80000005052820 */ /* 0x000fe20000400000 */
[----:B0-----:R-:W-:Y:S01]  /*0430*/  FMUL R3, R3, R12 ;  /* 0x0000000c03037220 */ /* 0x001fe20000400000 */
[----:B------:R-:W0:Y:S01]  /*0440*/  MUFU.RCP R4, R4 ;  /* 0x0000000400047308 */ /* 0x000e220000001000 */
[----:B------:R-:W-:Y:S01]  /*0450*/  @!P6 FMUL R6, R6, 16777216 ;  /* 0x4b8000000606e820 */ /* 0x000fe20000400000 */
[----:B------:R-:W-:Y:S01]  /*0460*/  @!P6 FMUL R5, R5, 16777216 ;  /* 0x4b8000000505e820 */ /* 0x000fe20000400000 */
[----:B-1----:R-:W-:-:S05]  /*0470*/  FMUL R2, R2, R7 ;  /* 0x0000000702027220 */ /* 0x002fca0000400000 */
[----:B------:R-:W1:Y:S01]  /*0480*/  MUFU.RCP R5, R5 ;  /* 0x0000000500057308 */ /* 0x000e620000001000 */
[----:B0-----:R-:W-:Y:S01]  /*0490*/  FMUL R13, R4, R13 ;  /* 0x0000000d040d7220 */ /* 0x001fe20000400000 */
[----:B------:R-:W-:-:S03]  /*04a0*/  FMUL R4, R2, R9 ;  /* 0x0000000902047220 */ /* 0x000fc60000400000 */
[----:B------:R-:W-:Y:S01]  /*04b0*/  FMUL R13, R13, R8 ;  /* 0x000000080d0d7220 */ /* 0x000fe20000400000 */
[----:B-----5:R-:W-:Y:S01]  /*04c0*/  FFMA R17, R17, R4, R21 ;  /* 0x0000000411117223 */ /* 0x020fe20000000015 */
[----:B-1----:R-:W-:Y:S01]  /*04d0*/  FMUL R6, R5, R6 ;  /* 0x0000000605067220 */ /* 0x002fe20000400000 */
[----:B------:R-:W-:Y:S01]  /*04e0*/  FMUL R5, R3, R10 ;  /* 0x0000000a03057220 */ /* 0x000fe20000400000 */
[----:B------:R-:W-:Y:S01]  /*04f0*/  FFMA R16, R16, R13, R20 ;  /* 0x0000000d10107223 */ /* 0x000fe20000000014 */
[----:B------:R-:W0:Y:S01]  /*0500*/  LDC.64 R2, c[0x0][0x210] ;  /* 0x00008400ff027b82 */ /* 0x000e220000000a00 */
[----:B------:R-:W-:Y:S01]  /*0510*/  FMUL R6, R6, R11 ;  /* 0x0000000b06067220 */ /* 0x000fe20000400000 */
[----:B------:R-:W-:Y:S01]  /*0520*/  FFMA R18, R18, R5, R22 ;  /* 0x0000000512127223 */ /* 0x000fe20000000016 */
[----:B------:R-:W-:Y:S02]  /*0530*/  FSETP.GT.AND P2, PT, R17, RZ, PT ;  /* 0x000000ff1100720b */ /* 0x000fe40003f44000 */
[----:B------:R-:W-:Y:S01]  /*0540*/  FFMA R19, R19, R6, R23 ;  /* 0x0000000613137223 */ /* 0x000fe20000000017 */
[----:B------:R-:W-:-:S02]  /*0550*/  FSETP.GT.AND P3, PT, R16, RZ, PT ;  /* 0x000000ff1000720b */ /* 0x000fc40003f64000 */
[----:B------:R-:W-:Y:S02]  /*0560*/  FSETP.GT.AND P1, PT, R18, RZ, PT ;  /* 0x000000ff1200720b */ /* 0x000fe40003f24000 */
[----:B------:R-:W-:-:S06]  /*0570*/  FSETP.GT.AND P0, PT, R19, RZ, PT ;  /* 0x000000ff1300720b */ /* 0x000fcc0003f04000 */
[----:B---3--:R-:W-:-:S03]  /*0580*/  @!P2 FMUL R17, R25, R17 ;  /* 0x000000111911a220 */ /* 0x008fc60000400000 */
[----:B------:R-:W-:Y:S02]  /*0590*/  @!P3 FMUL R16, R24, R16 ;  /* 0x000000101810b220 */ /* 0x000fe40000400000 */
[----:B------:R-:W-:Y:S02]  /*05a0*/  @!P1 FMUL R18, R26, R18 ;  /* 0x000000121a129220 */ /* 0x000fe40000400000 */
[----:B------:R-:W-:Y:S01]  /*05b0*/  @!P0 FMUL R19, R27, R19 ;  /* 0x000000131b138220 */ /* 0x000fe20000400000 */
[----:B0-----:R-:W-:-:S05]  /*05c0*/  IMAD.WIDE R2, R0, 0x4, R2 ;  /* 0x0000000400027825 */ /* 0x001fca00078e0202 */
[----:B------:R-:W-:Y:S01]  /*05d0*/  STG.E.128 desc[UR4][R2.64], R16 ;  /* 0x0000001002007986 */ /* 0x000fe2000c101d04 */
[----:B------:R-:W-:Y:S05]  /*05e0*/  EXIT ;  /* 0x000000000000794d */ /* 0x000fea0003800000 */
.L_x_0:
[----:B------:R-:W-:-:S00]  /*05f0*/  BRA `(.L_x_0) ;  /* 0xfffffffc00fc7947 */ /* 0x000fc0000383ffff */
[----:B------:R-:W-:-:S00]  /*0600*/  NOP ;  /* 0x0000000000007918 */ /* 0x000fc00000000000 */
[----:B------:R-:W-:-:S00]  /*0610*/  NOP ;  /* 0x0000000000007918 */ /* 0x000fc00000000000 */
[----:B------:R-:W-:-:S00]  /*0620*/  NOP ;  /* 0x0000000000007918 */ /* 0x000fc00000000000 */
[----:B------:R-:W-:-:S00]  /*0630*/  NOP ;  /* 0x0000000000007918 */ /* 0x000fc00000000000 */
[----:B------:R-:W-:-:S00]  /*0640*/  NOP ;  /* 0x0000000000007918 */ /* 0x000fc00000000000 */
[----:B------:R-:W-:-:S00]  /*0650*/  NOP ;  /* 0x0000000000007918 */ /* 0x000fc00000000000 */
[----:B------:R-:W-:-:S00]  /*0660*/  NOP ;  /* 0x0000000000007918 */ /* 0x000fc00000000000 */
[----:B------:R-:W-:-:S00]  /*0670*/  NOP ;  /* 0x0000000000007918 */ /* 0x000fc00000000000 */
.L_x_1:


//--------------------- .nv.global.init           --------------------------
	.section	.nv.global.init,"aw",@progbits
.nv.global.init:
	.type		_$_str,@object
	.size		_$_str,(_$_str_$_2 - _$_str)
_$_str:
        /*0000*/ 	.byte	0x5f, 0x5f, 0x43, 0x55, 0x44, 0x41, 0x5f, 0x46, 0x54, 0x5a, 0x00
	.type		_$_str_$_2,@object
	.size		_$_str_$_2,(.L_1 - _$_str_$_2)
_$_str_$_2:
        /*000b*/ 	.byte	0x5f, 0x5f, 0x43, 0x55, 0x44, 0x41, 0x5f, 0x50, 0x52, 0x45, 0x43, 0x5f, 0x53, 0x51, 0x52, 0x54
        /*001b*/ 	.byte	0x00
.L_1:


//--------------------- .nv.constant0.triton_poi_fused__native_batch_norm_legit_no_training__prelu_kernel_11 --------------------------
	.section	.nv.constant0.triton_poi_fused__native_batch_norm_legit_no_training__prelu_kernel_11,"a",@progbits
	.sectionflags	@""
	.align	4
.nv.constant0.triton_poi_fused__native_batch_norm_legit_no_training__prelu_kernel_11:
	.zero		588
